//
// Generated by NVIDIA NVVM Compiler
//
// Compiler Build ID: CL-36424714
// Cuda compilation tools, release 13.0, V13.0.88
// Based on NVVM 20.0.0
//

.version 9.0
.target sm_100
.address_size 64

	// .globl	_Z6squarePKiiPi

.visible .entry _Z6squarePKiiPi(
	.param .u64 .ptr .align 1 _Z6squarePKiiPi_param_0,
	.param .u32 _Z6squarePKiiPi_param_1,
	.param .u64 .ptr .align 1 _Z6squarePKiiPi_param_2
)
{
	.reg .pred 	%p<2>;
	.reg .b32 	%r<8>;
	.reg .b64 	%rd<8>;

	ld.param.u64 	%rd1, [_Z6squarePKiiPi_param_0];
	ld.param.u32 	%r2, [_Z6squarePKiiPi_param_1];
	ld.param.u64 	%rd2, [_Z6squarePKiiPi_param_2];
	mov.u32 	%r3, %ntid.x;
	mov.u32 	%r4, %ctaid.x;
	mov.u32 	%r5, %tid.x;
	mad.lo.s32 	%r1, %r3, %r4, %r5;
	setp.ge.u32 	%p1, %r1, %r2;
	@%p1 bra 	$L__BB0_2;
	cvta.to.global.u64 	%rd3, %rd1;
	cvta.to.global.u64 	%rd4, %rd2;
	mul.wide.u32 	%rd5, %r1, 4;
	add.s64 	%rd6, %rd3, %rd5;
	ld.global.u32 	%r6, [%rd6];
	mul.lo.s32 	%r7, %r6, %r6;
	add.s64 	%rd7, %rd4, %rd5;
	st.global.u32 	[%rd7], %r7;
$L__BB0_2:
	ret;

}


// ===== COMPILED SASS (sm_100) =====

	.target	sm_100

	.elftype	@"ET_EXEC"


//--------------------- .note.nv.tkinfo           --------------------------
	.section	.note.nv.tkinfo,"",@"SHT_NOTE"
	.sectionflags	@"SHF_NOTE_NV_TKINFO"
	.tkinfo
        /*0018*/ 	.word	0x00000002
        /*0030*/ 	.string	""
        /*0030*/ 	.string	"ptxas"
        /*0030*/ 	.string	"Cuda compilation tools, release 13.0, V13.0.88"
        /*0030*/ 	.string	"Build cuda_13.0.r13.0/compiler.36424714_0"
        /*0030*/ 	.string	"-arch sm_100 -m 64 "



//--------------------- .note.nv.cuinfo           --------------------------
	.section	.note.nv.cuinfo,"",@"SHT_NOTE"
	.sectionflags	@"SHF_NOTE_NV_CUINFO"
        /*0018*/ 	.short	0x0002
        /*001a*/ 	.short	0x0064
        /*001c*/ 	.short	0x0082
	.zero		2


//--------------------- .nv.info                  --------------------------
	.section	.nv.info,"",@"SHT_CUDA_INFO"
	.align	4


	//----- nvinfo : EIATTR_REGCOUNT
	.align		4
        /*0000*/ 	.byte	0x04, 0x2f
        /*0002*/ 	.short	(.L_1 - .L_0)
	.align		4
.L_0:
        /*0004*/ 	.word	index@(_Z6squarePKiiPi)
        /*0008*/ 	.word	0x0000000a


	//----- nvinfo : EIATTR_FRAME_SIZE
	.align		4
.L_1:
        /*000c*/ 	.byte	0x04, 0x11
        /*000e*/ 	.short	(.L_3 - .L_2)
	.align		4
.L_2:
        /*0010*/ 	.word	index@(_Z6squarePKiiPi)
        /*0014*/ 	.word	0x00000000


	//----- nvinfo : EIATTR_MIN_STACK_SIZE
	.align		4
.L_3:
        /*0018*/ 	.byte	0x04, 0x12
        /*001a*/ 	.short	(.L_5 - .L_4)
	.align		4
.L_4:
        /*001c*/ 	.word	index@(_Z6squarePKiiPi)
        /*0020*/ 	.word	0x00000000
.L_5:


//--------------------- .nv.compat                --------------------------
	.section	.nv.compat,"",@"SHT_CUDA_COMPAT_INFO"
	.align	4
        /*0000*/ 	.byte	0x02, 0x09, 0x00, 0x00, 0x02, 0x02, 0x01, 0x00, 0x02, 0x05, 0x05, 0x00, 0x03, 0x07, 0x01, 0x01
        /*0010*/ 	.byte	0x02, 0x03, 0x00, 0x00, 0x02, 0x06, 0x01, 0x00, 0x04, 0x0b, 0x08, 0x00, 0x09, 0x00, 0x00, 0x00
        /*0020*/ 	.byte	0x00, 0x00, 0x00, 0x00


//--------------------- .nv.info._Z6squarePKiiPi  --------------------------
	.section	.nv.info._Z6squarePKiiPi,"",@"SHT_CUDA_INFO"
	.sectionflags	@""
	.align	4


	//----- nvinfo : EIATTR_CUDA_API_VERSION
	.align		4
        /*0000*/ 	.byte	0x04, 0x37
        /*0002*/ 	.short	(.L_7 - .L_6)
.L_6:
        /*0004*/ 	.word	0x00000082


	//----- nvinfo : EIATTR_KPARAM_INFO
	.align		4
.L_7:
        /*0008*/ 	.byte	0x04, 0x17
        /*000a*/ 	.short	(.L_9 - .L_8)
.L_8:
        /*000c*/ 	.word	0x00000000
        /*0010*/ 	.short	0x0002
        /*0012*/ 	.short	0x0010
        /*0014*/ 	.byte	0x00, 0xf5, 0x21, 0x00


	//----- nvinfo : EIATTR_KPARAM_INFO
	.align		4
.L_9:
        /*0018*/ 	.byte	0x04, 0x17
        /*001a*/ 	.short	(.L_11 - .L_10)
.L_10:
        /*001c*/ 	.word	0x00000000
        /*0020*/ 	.short	0x0001
        /*0022*/ 	.short	0x0008
        /*0024*/ 	.byte	0x00, 0xf0, 0x11, 0x00


	//----- nvinfo : EIATTR_KPARAM_INFO
	.align		4
.L_11:
        /*0028*/ 	.byte	0x04, 0x17
        /*002a*/ 	.short	(.L_13 - .L_12)
.L_12:
        /*002c*/ 	.word	0x00000000
        /*0030*/ 	.short	0x0000
        /*0032*/ 	.short	0x0000
        /*0034*/ 	.byte	0x00, 0xf5, 0x21, 0x00


	//----- nvinfo : EIATTR_SPARSE_MMA_MASK
	.align		4
.L_13:
        /*0038*/ 	.byte	0x03, 0x50
        /*003a*/ 	.short	0x0000


	//----- nvinfo : EIATTR_MAXREG_COUNT
	.align		4
        /*003c*/ 	.byte	0x03, 0x1b
        /*003e*/ 	.short	0x00ff


	//----- nvinfo : EIATTR_MERCURY_ISA_VERSION
	.align		4
        /*0040*/ 	.byte	0x03, 0x5f
        /*0042*/ 	.short	0x0101


	//----- nvinfo : EIATTR_VRC_CTA_INIT_COUNT
	.align		4
        /*0044*/ 	.byte	0x02, 0x4a
	.zero		1
	.zero		1


	//----- nvinfo : EIATTR_EXIT_INSTR_OFFSETS
	.align		4
        /*0048*/ 	.byte	0x04, 0x1c
        /*004a*/ 	.short	(.L_15 - .L_14)


	//   ....[0]....
.L_14:
        /*004c*/ 	.word	0x00000070


	//   ....[1]....
        /*0050*/ 	.word	0x00000100


	//----- nvinfo : EIATTR_CBANK_PARAM_SIZE
	.align		4
.L_15:
        /*0054*/ 	.byte	0x03, 0x19
        /*0056*/ 	.short	0x0018


	//----- nvinfo : EIATTR_PARAM_CBANK
	.align		4
        /*0058*/ 	.byte	0x04, 0x0a
        /*005a*/ 	.short	(.L_17 - .L_16)
	.align		4
.L_16:
        /*005c*/ 	.word	index@(.nv.constant0._Z6squarePKiiPi)
        /*0060*/ 	.short	0x0380
        /*0062*/ 	.short	0x0018


	//----- nvinfo : EIATTR_SW_WAR
	.align		4
.L_17:
        /*0064*/ 	.byte	0x04, 0x36
        /*0066*/ 	.short	(.L_19 - .L_18)
.L_18:
        /*0068*/ 	.word	0x00000008
.L_19:


//--------------------- .nv.callgraph             --------------------------
	.section	.nv.callgraph,"",@"SHT_CUDA_CALLGRAPH"
	.align	4
	.sectionentsize	8
	.align		4
        /*0000*/ 	.word	0x00000000
	.align		4
        /*0004*/ 	.word	0xffffffff
	.align		4
        /*0008*/ 	.word	0x00000000
	.align		4
        /*000c*/ 	.word	0xfffffffe
	.align		4
        /*0010*/ 	.word	0x00000000
	.align		4
        /*0014*/ 	.word	0xfffffffd
	.align		4
        /*0018*/ 	.word	0x00000000
	.align		4
        /*001c*/ 	.word	0xfffffffc


//--------------------- .text._Z6squarePKiiPi     --------------------------
	.section	.text._Z6squarePKiiPi,"ax",@progbits
	.align	128
        .global         _Z6squarePKiiPi
        .type           _Z6squarePKiiPi,@function
        .size           _Z6squarePKiiPi,(.L_x_1 - _Z6squarePKiiPi)
        .other          _Z6squarePKiiPi,@"STO_CUDA_ENTRY STV_DEFAULT"
_Z6squarePKiiPi:
.text._Z6squarePKiiPi:
[----:B------:R-:W-:Y:S01]  /*0000*/  LDC R1, c[0x0][0x37c] ;  /* 0x0000df00ff017b82 */ /* 0x000fe20000000800 */
[----:B------:R-:W0:Y:S01]  /*0010*/  S2R R7, SR_CTAID.X ;  /* 0x0000000000077919 */ /* 0x000e220000002500 */
[----:B------:R-:W0:Y:S01]  /*0020*/  LDCU UR4, c[0x0][0x360] ;  /* 0x00006c00ff0477ac */ /* 0x000e220008000800 */
[----:B------:R-:W0:Y:S01]  /*0030*/  S2R R0, SR_TID.X ;  /* 0x0000000000007919 */ /* 0x000e220000002100 */
[----:B------:R-:W1:Y:S01]  /*0040*/  LDCU UR5, c[0x0][0x388] ;  /* 0x00007100ff0577ac */ /* 0x000e620008000800 */
[----:B0-----:R-:W-:-:S05]  /*0050*/  IMAD R7, R7, UR4, R0 ;  /* 0x0000000407077c24 */ /* 0x001fca000f8e0200 */
[----:B-1----:R-:W-:-:S13]  /*0060*/  ISETP.GE.U32.AND P0, PT, R7, UR5, PT ;  /* 0x0000000507007c0c */ /* 0x002fda000bf06070 */
[----:B------:R-:W-:Y:S05]  /*0070*/  @P0 EXIT ;  /* 0x000000000000094d */ /* 0x000fea0003800000 */
[----:B------:R-:W0:Y:S01]  /*0080*/  LDC.64 R2, c[0x0][0x380] ;  /* 0x0000e000ff027b82 */ /* 0x000e220000000a00 */
[----:B------:R-:W1:Y:S07]  /*0090*/  LDCU.64 UR4, c[0x0][0x358] ;  /* 0x00006b00ff0477ac */ /* 0x000e6e0008000a00 */
[----:B------:R-:W2:Y:S01]  /*00a0*/  LDC.64 R4, c[0x0][0x390] ;  /* 0x0000e400ff047b82 */ /* 0x000ea20000000a00 */
[----:B0-----:R-:W-:-:S06]  /*00b0*/  IMAD.WIDE.U32 R2, R7, 0x4, R2 ;  /* 0x0000000407027825 */ /* 0x001fcc00078e0002 */
[----:B-1----:R-:W3:Y:S01]  /*00c0*/  LDG.E R2, desc[UR4][R2.64] ;  /* 0x0000000402027981 */ /* 0x002ee2000c1e1900 */
[----:B--2---:R-:W-:-:S04]  /*00d0*/  IMAD.WIDE.U32 R4, R7, 0x4, R4 ;  /* 0x0000000407047825 */ /* 0x004fc800078e0004 */
[----:B---3--:R-:W-:-:S05]  /*00e0*/  IMAD R7, R2, R2, RZ ;  /* 0x0000000202077224 */ /* 0x008fca00078e02ff */
[----:B------:R-:W-:Y:S01]  /*00f0*/  STG.E desc[UR4][R4.64], R7 ;  /* 0x0000000704007986 */ /* 0x000fe2000c101904 */
[----:B------:R-:W-:Y:S05]  /*0100*/  EXIT ;  /* 0x000000000000794d */ /* 0x000fea0003800000 */
.L_x_0:
[----:B------:R-:W-:-:S00]  /*0110*/  BRA `(.L_x_0) ;  /* 0xfffffffc00fc7947 */ /* 0x000fc0000383ffff */
[----:B------:R-:W-:-:S00]  /*0120*/  NOP ;  /* 0x0000000000007918 */ /* 0x000fc00000000000 */
        /* <DEDUP_REMOVED lines=13> */
.L_x_1:


//--------------------- .nv.shared.reserved.0     --------------------------
	.section	.nv.shared.reserved.0,"aw",@nobits
	.weak		__nv_reservedSMEM_offset_0_alias
	.size		__nv_reservedSMEM_offset_0_alias, 0, 64
	.other		__nv_reservedSMEM_offset_0_alias,@"STO_CUDA_RESERVED_SHARED STV_DEFAULT"
__nv_reservedSMEM_offset_0_alias:
	.zero		0
	.zero		64


//--------------------- .nv.constant0._Z6squarePKiiPi --------------------------
	.section	.nv.constant0._Z6squarePKiiPi,"a",@progbits
	.sectionflags	@""
	.align	4
.nv.constant0._Z6squarePKiiPi:
	.zero		920


//--------------------- SYMBOLS --------------------------

	.type		.nv.reservedSmem.offset0,@object
	.size		.nv.reservedSmem.offset0,0x4
